//
// Generated by NVIDIA NVVM Compiler
//
// Compiler Build ID: CL-36424714
// Cuda compilation tools, release 13.0, V13.0.88
// Based on NVVM 20.0.0
//

.version 9.0
.target sm_100
.address_size 64

	// .globl	_Z17cuCompMultiKerneliP6float2S0_

.visible .entry _Z17cuCompMultiKerneliP6float2S0_(
	.param .u32 _Z17cuCompMultiKerneliP6float2S0__param_0,
	.param .u64 .ptr .align 1 _Z17cuCompMultiKerneliP6float2S0__param_1,
	.param .u64 .ptr .align 1 _Z17cuCompMultiKerneliP6float2S0__param_2
)
{
	.reg .pred 	%p<2>;
	.reg .b32 	%r<6>;
	.reg .b32 	%f<10>;
	.reg .b64 	%rd<8>;

	ld.param.u32 	%r2, [_Z17cuCompMultiKerneliP6float2S0__param_0];
	ld.param.u64 	%rd1, [_Z17cuCompMultiKerneliP6float2S0__param_1];
	ld.param.u64 	%rd2, [_Z17cuCompMultiKerneliP6float2S0__param_2];
	mov.u32 	%r3, %ctaid.x;
	mov.u32 	%r4, %ntid.x;
	mov.u32 	%r5, %tid.x;
	mad.lo.s32 	%r1, %r3, %r4, %r5;
	setp.ge.s32 	%p1, %r1, %r2;
	@%p1 bra 	$L__BB0_2;
	cvta.to.global.u64 	%rd3, %rd1;
	cvta.to.global.u64 	%rd4, %rd2;
	mul.wide.s32 	%rd5, %r1, 8;
	add.s64 	%rd6, %rd3, %rd5;
	ld.global.v2.f32 	{%f1, %f2}, [%rd6];
	add.s64 	%rd7, %rd4, %rd5;
	ld.global.v2.f32 	{%f3, %f4}, [%rd7];
	mul.f32 	%f5, %f1, %f3;
	mul.f32 	%f6, %f2, %f4;
	sub.f32 	%f7, %f5, %f6;
	mul.f32 	%f8, %f1, %f4;
	fma.rn.f32 	%f9, %f2, %f3, %f8;
	st.global.v2.f32 	[%rd7], {%f7, %f9};
$L__BB0_2:
	ret;

}


// ===== COMPILED SASS (sm_100) =====

	.target	sm_100

	.elftype	@"ET_EXEC"


//--------------------- .note.nv.tkinfo           --------------------------
	.section	.note.nv.tkinfo,"",@"SHT_NOTE"
	.sectionflags	@"SHF_NOTE_NV_TKINFO"
	.tkinfo
        /*0018*/ 	.word	0x00000002
        /*0030*/ 	.string	""
        /*0030*/ 	.string	"ptxas"
        /*0030*/ 	.string	"Cuda compilation tools, release 13.0, V13.0.88"
        /*0030*/ 	.string	"Build cuda_13.0.r13.0/compiler.36424714_0"
        /*0030*/ 	.string	"-arch sm_100 -m 64 "



//--------------------- .note.nv.cuinfo           --------------------------
	.section	.note.nv.cuinfo,"",@"SHT_NOTE"
	.sectionflags	@"SHF_NOTE_NV_CUINFO"
        /*0018*/ 	.short	0x0002
        /*001a*/ 	.short	0x0064
        /*001c*/ 	.short	0x0082
	.zero		2


//--------------------- .nv.info                  --------------------------
	.section	.nv.info,"",@"SHT_CUDA_INFO"
	.align	4


	//----- nvinfo : EIATTR_REGCOUNT
	.align		4
        /*0000*/ 	.byte	0x04, 0x2f
        /*0002*/ 	.short	(.L_1 - .L_0)
	.align		4
.L_0:
        /*0004*/ 	.word	index@(_Z17cuCompMultiKerneliP6float2S0_)
        /*0008*/ 	.word	0x0000000c


	//----- nvinfo : EIATTR_FRAME_SIZE
	.align		4
.L_1:
        /*000c*/ 	.byte	0x04, 0x11
        /*000e*/ 	.short	(.L_3 - .L_2)
	.align		4
.L_2:
        /*0010*/ 	.word	index@(_Z17cuCompMultiKerneliP6float2S0_)
        /*0014*/ 	.word	0x00000000


	//----- nvinfo : EIATTR_MIN_STACK_SIZE
	.align		4
.L_3:
        /*0018*/ 	.byte	0x04, 0x12
        /*001a*/ 	.short	(.L_5 - .L_4)
	.align		4
.L_4:
        /*001c*/ 	.word	index@(_Z17cuCompMultiKerneliP6float2S0_)
        /*0020*/ 	.word	0x00000000
.L_5:


//--------------------- .nv.compat                --------------------------
	.section	.nv.compat,"",@"SHT_CUDA_COMPAT_INFO"
	.align	4
        /*0000*/ 	.byte	0x02, 0x09, 0x00, 0x00, 0x02, 0x02, 0x01, 0x00, 0x02, 0x05, 0x05, 0x00, 0x03, 0x07, 0x01, 0x01
        /*0010*/ 	.byte	0x02, 0x03, 0x00, 0x00, 0x02, 0x06, 0x01, 0x00, 0x04, 0x0b, 0x08, 0x00, 0x09, 0x00, 0x00, 0x00
        /*0020*/ 	.byte	0x00, 0x00, 0x00, 0x00


//--------------------- .nv.info._Z17cuCompMultiKerneliP6float2S0_ --------------------------
	.section	.nv.info._Z17cuCompMultiKerneliP6float2S0_,"",@"SHT_CUDA_INFO"
	.sectionflags	@""
	.align	4


	//----- nvinfo : EIATTR_CUDA_API_VERSION
	.align		4
        /*0000*/ 	.byte	0x04, 0x37
        /*0002*/ 	.short	(.L_7 - .L_6)
.L_6:
        /*0004*/ 	.word	0x00000082


	//----- nvinfo : EIATTR_KPARAM_INFO
	.align		4
.L_7:
        /*0008*/ 	.byte	0x04, 0x17
        /*000a*/ 	.short	(.L_9 - .L_8)
.L_8:
        /*000c*/ 	.word	0x00000000
        /*0010*/ 	.short	0x0002
        /*0012*/ 	.short	0x0010
        /*0014*/ 	.byte	0x00, 0xf5, 0x21, 0x00


	//----- nvinfo : EIATTR_KPARAM_INFO
	.align		4
.L_9:
        /*0018*/ 	.byte	0x04, 0x17
        /*001a*/ 	.short	(.L_11 - .L_10)
.L_10:
        /*001c*/ 	.word	0x00000000
        /*0020*/ 	.short	0x0001
        /*0022*/ 	.short	0x0008
        /*0024*/ 	.byte	0x00, 0xf5, 0x21, 0x00


	//----- nvinfo : EIATTR_KPARAM_INFO
	.align		4
.L_11:
        /*0028*/ 	.byte	0x04, 0x17
        /*002a*/ 	.short	(.L_13 - .L_12)
.L_12:
        /*002c*/ 	.word	0x00000000
        /*0030*/ 	.short	0x0000
        /*0032*/ 	.short	0x0000
        /*0034*/ 	.byte	0x00, 0xf0, 0x11, 0x00


	//----- nvinfo : EIATTR_SPARSE_MMA_MASK
	.align		4
.L_13:
        /*0038*/ 	.byte	0x03, 0x50
        /*003a*/ 	.short	0x0000


	//----- nvinfo : EIATTR_MAXREG_COUNT
	.align		4
        /*003c*/ 	.byte	0x03, 0x1b
        /*003e*/ 	.short	0x00ff


	//----- nvinfo : EIATTR_MERCURY_ISA_VERSION
	.align		4
        /*0040*/ 	.byte	0x03, 0x5f
        /*0042*/ 	.short	0x0101


	//----- nvinfo : EIATTR_VRC_CTA_INIT_COUNT
	.align		4
        /*0044*/ 	.byte	0x02, 0x4a
	.zero		1
	.zero		1


	//----- nvinfo : EIATTR_EXIT_INSTR_OFFSETS
	.align		4
        /*0048*/ 	.byte	0x04, 0x1c
        /*004a*/ 	.short	(.L_15 - .L_14)


	//   ....[0]....
.L_14:
        /*004c*/ 	.word	0x00000070


	//   ....[1]....
        /*0050*/ 	.word	0x00000140


	//----- nvinfo : EIATTR_CBANK_PARAM_SIZE
	.align		4
.L_15:
        /*0054*/ 	.byte	0x03, 0x19
        /*0056*/ 	.short	0x0018


	//----- nvinfo : EIATTR_PARAM_CBANK
	.align		4
        /*0058*/ 	.byte	0x04, 0x0a
        /*005a*/ 	.short	(.L_17 - .L_16)
	.align		4
.L_16:
        /*005c*/ 	.word	index@(.nv.constant0._Z17cuCompMultiKerneliP6float2S0_)
        /*0060*/ 	.short	0x0380
        /*0062*/ 	.short	0x0018


	//----- nvinfo : EIATTR_SW_WAR
	.align		4
.L_17:
        /*0064*/ 	.byte	0x04, 0x36
        /*0066*/ 	.short	(.L_19 - .L_18)
.L_18:
        /*0068*/ 	.word	0x00000008
.L_19:


//--------------------- .nv.callgraph             --------------------------
	.section	.nv.callgraph,"",@"SHT_CUDA_CALLGRAPH"
	.align	4
	.sectionentsize	8
	.align		4
        /*0000*/ 	.word	0x00000000
	.align		4
        /*0004*/ 	.word	0xffffffff
	.align		4
        /*0008*/ 	.word	0x00000000
	.align		4
        /*000c*/ 	.word	0xfffffffe
	.align		4
        /*0010*/ 	.word	0x00000000
	.align		4
        /*0014*/ 	.word	0xfffffffd
	.align		4
        /*0018*/ 	.word	0x00000000
	.align		4
        /*001c*/ 	.word	0xfffffffc


//--------------------- .text._Z17cuCompMultiKerneliP6float2S0_ --------------------------
	.section	.text._Z17cuCompMultiKerneliP6float2S0_,"ax",@progbits
	.align	128
        .global         _Z17cuCompMultiKerneliP6float2S0_
        .type           _Z17cuCompMultiKerneliP6float2S0_,@function
        .size           _Z17cuCompMultiKerneliP6float2S0_,(.L_x_1 - _Z17cuCompMultiKerneliP6float2S0_)
        .other          _Z17cuCompMultiKerneliP6float2S0_,@"STO_CUDA_ENTRY STV_DEFAULT"
_Z17cuCompMultiKerneliP6float2S0_:
.text._Z17cuCompMultiKerneliP6float2S0_:
[----:B------:R-:W-:Y:S01]  /*0000*/  LDC R1, c[0x0][0x37c] ;  /* 0x0000df00ff017b82 */ /* 0x000fe20000000800 */
[----:B------:R-:W0:Y:S07]  /*0010*/  S2R R0, SR_TID.X ;  /* 0x0000000000007919 */ /* 0x000e2e0000002100 */
[----:B------:R-:W0:Y:S01]  /*0020*/  S2UR UR4, SR_CTAID.X ;  /* 0x00000000000479c3 */ /* 0x000e220000002500 */
[----:B------:R-:W1:Y:S07]  /*0030*/  LDCU UR5, c[0x0][0x380] ;  /* 0x00007000ff0577ac */ /* 0x000e6e0008000800 */
[----:B------:R-:W0:Y:S02]  /*0040*/  LDC R7, c[0x0][0x360] ;  /* 0x0000d800ff077b82 */ /* 0x000e240000000800 */
[----:B0-----:R-:W-:-:S05]  /*0050*/  IMAD R7, R7, UR4, R0 ;  /* 0x0000000407077c24 */ /* 0x001fca000f8e0200 */
[----:B-1----:R-:W-:-:S13]  /*0060*/  ISETP.GE.AND P0, PT, R7, UR5, PT ;  /* 0x0000000507007c0c */ /* 0x002fda000bf06270 */
[----:B------:R-:W-:Y:S05]  /*0070*/  @P0 EXIT ;  /* 0x000000000000094d */ /* 0x000fea0003800000 */
[----:B------:R-:W0:Y:S01]  /*0080*/  LDC.64 R2, c[0x0][0x388] ;  /* 0x0000e200ff027b82 */ /* 0x000e220000000a00 */
[----:B------:R-:W1:Y:S07]  /*0090*/  LDCU.64 UR4, c[0x0][0x358] ;  /* 0x00006b00ff0477ac */ /* 0x000e6e0008000a00 */
[----:B------:R-:W2:Y:S01]  /*00a0*/  LDC.64 R4, c[0x0][0x390] ;  /* 0x0000e400ff047b82 */ /* 0x000ea20000000a00 */
[----:B0-----:R-:W-:-:S06]  /*00b0*/  IMAD.WIDE R2, R7, 0x8, R2 ;  /* 0x0000000807027825 */ /* 0x001fcc00078e0202 */
[----:B-1----:R-:W3:Y:S01]  /*00c0*/  LDG.E.64 R2, desc[UR4][R2.64] ;  /* 0x0000000402027981 */ /* 0x002ee2000c1e1b00 */
[----:B--2---:R-:W-:-:S05]  /*00d0*/  IMAD.WIDE R4, R7, 0x8, R4 ;  /* 0x0000000807047825 */ /* 0x004fca00078e0204 */
[----:B------:R-:W3:Y:S02]  /*00e0*/  LDG.E.64 R6, desc[UR4][R4.64] ;  /* 0x0000000404067981 */ /* 0x000ee4000c1e1b00 */
[-C--:B---3--:R-:W-:Y:S01]  /*00f0*/  FMUL R9, R3, R7.reuse ;  /* 0x0000000703097220 */ /* 0x088fe20000400000 */
[----:B------:R-:W-:-:S03]  /*0100*/  FMUL R0, R2, R7 ;  /* 0x0000000702007220 */ /* 0x000fc60000400000 */
[-C--:B------:R-:W-:Y:S01]  /*0110*/  FFMA R8, R2, R6.reuse, -R9 ;  /* 0x0000000602087223 */ /* 0x080fe20000000809 */
[----:B------:R-:W-:-:S05]  /*0120*/  FFMA R9, R3, R6, R0 ;  /* 0x0000000603097223 */ /* 0x000fca0000000000 */
[----:B------:R-:W-:Y:S01]  /*0130*/  STG.E.64 desc[UR4][R4.64], R8 ;  /* 0x0000000804007986 */ /* 0x000fe2000c101b04 */
[----:B------:R-:W-:Y:S05]  /*0140*/  EXIT ;  /* 0x000000000000794d */ /* 0x000fea0003800000 */
.L_x_0:
[----:B------:R-:W-:-:S00]  /*0150*/  BRA `(.L_x_0) ;  /* 0xfffffffc00fc7947 */ /* 0x000fc0000383ffff */
[----:B------:R-:W-:-:S00]  /*0160*/  NOP ;  /* 0x0000000000007918 */ /* 0x000fc00000000000 */
        /* <DEDUP_REMOVED lines=9> */
.L_x_1:


//--------------------- .nv.shared.reserved.0     --------------------------
	.section	.nv.shared.reserved.0,"aw",@nobits
	.weak		__nv_reservedSMEM_offset_0_alias
	.size		__nv_reservedSMEM_offset_0_alias, 0, 64
	.other		__nv_reservedSMEM_offset_0_alias,@"STO_CUDA_RESERVED_SHARED STV_DEFAULT"
__nv_reservedSMEM_offset_0_alias:
	.zero		0
	.zero		64


//--------------------- .nv.constant0._Z17cuCompMultiKerneliP6float2S0_ --------------------------
	.section	.nv.constant0._Z17cuCompMultiKerneliP6float2S0_,"a",@progbits
	.sectionflags	@""
	.align	4
.nv.constant0._Z17cuCompMultiKerneliP6float2S0_:
	.zero		920


//--------------------- SYMBOLS --------------------------

	.type		.nv.reservedSmem.offset0,@object
	.size		.nv.reservedSmem.offset0,0x4
